//
// Generated by NVIDIA NVVM Compiler
//
// Compiler Build ID: CL-36424714
// Cuda compilation tools, release 13.0, V13.0.88
// Based on NVVM 20.0.0
//

.version 9.0
.target sm_100
.address_size 64

	// .globl	_Z14zerocopyKernelPfi

.visible .entry _Z14zerocopyKernelPfi(
	.param .u64 .ptr .align 1 _Z14zerocopyKernelPfi_param_0,
	.param .u32 _Z14zerocopyKernelPfi_param_1
)
{
	.reg .pred 	%p<2>;
	.reg .b32 	%r<6>;
	.reg .b32 	%f<3>;
	.reg .b64 	%rd<5>;

	ld.param.u64 	%rd1, [_Z14zerocopyKernelPfi_param_0];
	ld.param.u32 	%r2, [_Z14zerocopyKernelPfi_param_1];
	mov.u32 	%r3, %ctaid.x;
	mov.u32 	%r4, %ntid.x;
	mov.u32 	%r5, %tid.x;
	mad.lo.s32 	%r1, %r3, %r4, %r5;
	setp.ge.s32 	%p1, %r1, %r2;
	@%p1 bra 	$L__BB0_2;
	cvta.to.global.u64 	%rd2, %rd1;
	mul.wide.s32 	%rd3, %r1, 4;
	add.s64 	%rd4, %rd2, %rd3;
	ld.global.f32 	%f1, [%rd4];
	add.f32 	%f2, %f1, %f1;
	st.global.f32 	[%rd4], %f2;
$L__BB0_2:
	ret;

}


// ===== COMPILED SASS (sm_100) =====

	.target	sm_100

	.elftype	@"ET_EXEC"


//--------------------- .note.nv.tkinfo           --------------------------
	.section	.note.nv.tkinfo,"",@"SHT_NOTE"
	.sectionflags	@"SHF_NOTE_NV_TKINFO"
	.tkinfo
        /*0018*/ 	.word	0x00000002
        /*0030*/ 	.string	""
        /*0030*/ 	.string	"ptxas"
        /*0030*/ 	.string	"Cuda compilation tools, release 13.0, V13.0.88"
        /*0030*/ 	.string	"Build cuda_13.0.r13.0/compiler.36424714_0"
        /*0030*/ 	.string	"-arch sm_100 -m 64 "



//--------------------- .note.nv.cuinfo           --------------------------
	.section	.note.nv.cuinfo,"",@"SHT_NOTE"
	.sectionflags	@"SHF_NOTE_NV_CUINFO"
        /*0018*/ 	.short	0x0002
        /*001a*/ 	.short	0x0064
        /*001c*/ 	.short	0x0082
	.zero		2


//--------------------- .nv.info                  --------------------------
	.section	.nv.info,"",@"SHT_CUDA_INFO"
	.align	4


	//----- nvinfo : EIATTR_REGCOUNT
	.align		4
        /*0000*/ 	.byte	0x04, 0x2f
        /*0002*/ 	.short	(.L_1 - .L_0)
	.align		4
.L_0:
        /*0004*/ 	.word	index@(_Z14zerocopyKernelPfi)
        /*0008*/ 	.word	0x00000008


	//----- nvinfo : EIATTR_FRAME_SIZE
	.align		4
.L_1:
        /*000c*/ 	.byte	0x04, 0x11
        /*000e*/ 	.short	(.L_3 - .L_2)
	.align		4
.L_2:
        /*0010*/ 	.word	index@(_Z14zerocopyKernelPfi)
        /*0014*/ 	.word	0x00000000


	//----- nvinfo : EIATTR_MIN_STACK_SIZE
	.align		4
.L_3:
        /*0018*/ 	.byte	0x04, 0x12
        /*001a*/ 	.short	(.L_5 - .L_4)
	.align		4
.L_4:
        /*001c*/ 	.word	index@(_Z14zerocopyKernelPfi)
        /*0020*/ 	.word	0x00000000
.L_5:


//--------------------- .nv.compat                --------------------------
	.section	.nv.compat,"",@"SHT_CUDA_COMPAT_INFO"
	.align	4
        /*0000*/ 	.byte	0x02, 0x09, 0x00, 0x00, 0x02, 0x02, 0x01, 0x00, 0x02, 0x05, 0x05, 0x00, 0x03, 0x07, 0x01, 0x01
        /*0010*/ 	.byte	0x02, 0x03, 0x00, 0x00, 0x02, 0x06, 0x01, 0x00, 0x04, 0x0b, 0x08, 0x00, 0x09, 0x00, 0x00, 0x00
        /*0020*/ 	.byte	0x00, 0x00, 0x00, 0x00


//--------------------- .nv.info._Z14zerocopyKernelPfi --------------------------
	.section	.nv.info._Z14zerocopyKernelPfi,"",@"SHT_CUDA_INFO"
	.sectionflags	@""
	.align	4


	//----- nvinfo : EIATTR_CUDA_API_VERSION
	.align		4
        /*0000*/ 	.byte	0x04, 0x37
        /*0002*/ 	.short	(.L_7 - .L_6)
.L_6:
        /*0004*/ 	.word	0x00000082


	//----- nvinfo : EIATTR_KPARAM_INFO
	.align		4
.L_7:
        /*0008*/ 	.byte	0x04, 0x17
        /*000a*/ 	.short	(.L_9 - .L_8)
.L_8:
        /*000c*/ 	.word	0x00000000
        /*0010*/ 	.short	0x0001
        /*0012*/ 	.short	0x0008
        /*0014*/ 	.byte	0x00, 0xf0, 0x11, 0x00


	//----- nvinfo : EIATTR_KPARAM_INFO
	.align		4
.L_9:
        /*0018*/ 	.byte	0x04, 0x17
        /*001a*/ 	.short	(.L_11 - .L_10)
.L_10:
        /*001c*/ 	.word	0x00000000
        /*0020*/ 	.short	0x0000
        /*0022*/ 	.short	0x0000
        /*0024*/ 	.byte	0x00, 0xf5, 0x21, 0x00


	//----- nvinfo : EIATTR_SPARSE_MMA_MASK
	.align		4
.L_11:
        /*0028*/ 	.byte	0x03, 0x50
        /*002a*/ 	.short	0x0000


	//----- nvinfo : EIATTR_MAXREG_COUNT
	.align		4
        /*002c*/ 	.byte	0x03, 0x1b
        /*002e*/ 	.short	0x00ff


	//----- nvinfo : EIATTR_MERCURY_ISA_VERSION
	.align		4
        /*0030*/ 	.byte	0x03, 0x5f
        /*0032*/ 	.short	0x0101


	//----- nvinfo : EIATTR_VRC_CTA_INIT_COUNT
	.align		4
        /*0034*/ 	.byte	0x02, 0x4a
	.zero		1
	.zero		1


	//----- nvinfo : EIATTR_EXIT_INSTR_OFFSETS
	.align		4
        /*0038*/ 	.byte	0x04, 0x1c
        /*003a*/ 	.short	(.L_13 - .L_12)


	//   ....[0]....
.L_12:
        /*003c*/ 	.word	0x00000070


	//   ....[1]....
        /*0040*/ 	.word	0x000000e0


	//----- nvinfo : EIATTR_CBANK_PARAM_SIZE
	.align		4
.L_13:
        /*0044*/ 	.byte	0x03, 0x19
        /*0046*/ 	.short	0x000c


	//----- nvinfo : EIATTR_PARAM_CBANK
	.align		4
        /*0048*/ 	.byte	0x04, 0x0a
        /*004a*/ 	.short	(.L_15 - .L_14)
	.align		4
.L_14:
        /*004c*/ 	.word	index@(.nv.constant0._Z14zerocopyKernelPfi)
        /*0050*/ 	.short	0x0380
        /*0052*/ 	.short	0x000c


	//----- nvinfo : EIATTR_SW_WAR
	.align		4
.L_15:
        /*0054*/ 	.byte	0x04, 0x36
        /*0056*/ 	.short	(.L_17 - .L_16)
.L_16:
        /*0058*/ 	.word	0x00000008
.L_17:


//--------------------- .nv.callgraph             --------------------------
	.section	.nv.callgraph,"",@"SHT_CUDA_CALLGRAPH"
	.align	4
	.sectionentsize	8
	.align		4
        /*0000*/ 	.word	0x00000000
	.align		4
        /*0004*/ 	.word	0xffffffff
	.align		4
        /*0008*/ 	.word	0x00000000
	.align		4
        /*000c*/ 	.word	0xfffffffe
	.align		4
        /*0010*/ 	.word	0x00000000
	.align		4
        /*0014*/ 	.word	0xfffffffd
	.align		4
        /*0018*/ 	.word	0x00000000
	.align		4
        /*001c*/ 	.word	0xfffffffc


//--------------------- .text._Z14zerocopyKernelPfi --------------------------
	.section	.text._Z14zerocopyKernelPfi,"ax",@progbits
	.align	128
        .global         _Z14zerocopyKernelPfi
        .type           _Z14zerocopyKernelPfi,@function
        .size           _Z14zerocopyKernelPfi,(.L_x_1 - _Z14zerocopyKernelPfi)
        .other          _Z14zerocopyKernelPfi,@"STO_CUDA_ENTRY STV_DEFAULT"
_Z14zerocopyKernelPfi:
.text._Z14zerocopyKernelPfi:
[----:B------:R-:W-:Y:S01]  /*0000*/  LDC R1, c[0x0][0x37c] ;  /* 0x0000df00ff017b82 */ /* 0x000fe20000000800 */
[----:B------:R-:W0:Y:S07]  /*0010*/  S2R R0, SR_TID.X ;  /* 0x0000000000007919 */ /* 0x000e2e0000002100 */
[----:B------:R-:W0:Y:S01]  /*0020*/  S2UR UR4, SR_CTAID.X ;  /* 0x00000000000479c3 */ /* 0x000e220000002500 */
[----:B------:R-:W1:Y:S07]  /*0030*/  LDCU UR5, c[0x0][0x388] ;  /* 0x00007100ff0577ac */ /* 0x000e6e0008000800 */
[----:B------:R-:W0:Y:S02]  /*0040*/  LDC R5, c[0x0][0x360] ;  /* 0x0000d800ff057b82 */ /* 0x000e240000000800 */
[----:B0-----:R-:W-:-:S05]  /*0050*/  IMAD R5, R5, UR4, R0 ;  /* 0x0000000405057c24 */ /* 0x001fca000f8e0200 */
[----:B-1----:R-:W-:-:S13]  /*0060*/  ISETP.GE.AND P0, PT, R5, UR5, PT ;  /* 0x0000000505007c0c */ /* 0x002fda000bf06270 */
[----:B------:R-:W-:Y:S05]  /*0070*/  @P0 EXIT ;  /* 0x000000000000094d */ /* 0x000fea0003800000 */
[----:B------:R-:W0:Y:S01]  /*0080*/  LDC.64 R2, c[0x0][0x380] ;  /* 0x0000e000ff027b82 */ /* 0x000e220000000a00 */
[----:B------:R-:W1:Y:S01]  /*0090*/  LDCU.64 UR4, c[0x0][0x358] ;  /* 0x00006b00ff0477ac */ /* 0x000e620008000a00 */
[----:B0-----:R-:W-:-:S05]  /*00a0*/  IMAD.WIDE R2, R5, 0x4, R2 ;  /* 0x0000000405027825 */ /* 0x001fca00078e0202 */
[----:B-1----:R-:W2:Y:S02]  /*00b0*/  LDG.E R0, desc[UR4][R2.64] ;  /* 0x0000000402007981 */ /* 0x002ea4000c1e1900 */
[----:B--2---:R-:W-:-:S05]  /*00c0*/  FADD R5, R0, R0 ;  /* 0x0000000000057221 */ /* 0x004fca0000000000 */
[----:B------:R-:W-:Y:S01]  /*00d0*/  STG.E desc[UR4][R2.64], R5 ;  /* 0x0000000502007986 */ /* 0x000fe2000c101904 */
[----:B------:R-:W-:Y:S05]  /*00e0*/  EXIT ;  /* 0x000000000000794d */ /* 0x000fea0003800000 */
.L_x_0:
[----:B------:R-:W-:-:S00]  /*00f0*/  BRA `(.L_x_0) ;  /* 0xfffffffc00fc7947 */ /* 0x000fc0000383ffff */
[----:B------:R-:W-:-:S00]  /*0100*/  NOP ;  /* 0x0000000000007918 */ /* 0x000fc00000000000 */
[----:B------:R-:W-:-:S00]  /*0110*/  NOP ;  /* 0x0000000000007918 */ /* 0x000fc00000000000 */
[----:B------:R-:W-:-:S00]  /*0120*/  NOP ;  /* 0x0000000000007918 */ /* 0x000fc00000000000 */
[----:B------:R-:W-:-:S00]  /*0130*/  NOP ;  /* 0x0000000000007918 */ /* 0x000fc00000000000 */
[----:B------:R-:W-:-:S00]  /*0140*/  NOP ;  /* 0x0000000000007918 */ /* 0x000fc00000000000 */
[----:B------:R-:W-:-:S00]  /*0150*/  NOP ;  /* 0x0000000000007918 */ /* 0x000fc00000000000 */
[----:B------:R-:W-:-:S00]  /*0160*/  NOP ;  /* 0x0000000000007918 */ /* 0x000fc00000000000 */
[----:B------:R-:W-:-:S00]  /*0170*/  NOP ;  /* 0x0000000000007918 */ /* 0x000fc00000000000 */
.L_x_1:


//--------------------- .nv.shared.reserved.0     --------------------------
	.section	.nv.shared.reserved.0,"aw",@nobits
	.weak		__nv_reservedSMEM_offset_0_alias
	.size		__nv_reservedSMEM_offset_0_alias, 0, 64
	.other		__nv_reservedSMEM_offset_0_alias,@"STO_CUDA_RESERVED_SHARED STV_DEFAULT"
__nv_reservedSMEM_offset_0_alias:
	.zero		0
	.zero		64


//--------------------- .nv.constant0._Z14zerocopyKernelPfi --------------------------
	.section	.nv.constant0._Z14zerocopyKernelPfi,"a",@progbits
	.sectionflags	@""
	.align	4
.nv.constant0._Z14zerocopyKernelPfi:
	.zero		908


//--------------------- SYMBOLS --------------------------

	.type		.nv.reservedSmem.offset0,@object
	.size		.nv.reservedSmem.offset0,0x4
